	.headerflags	@"EF_CUDA_TEXMODE_UNIFIED EF_CUDA_64BIT_ADDRESS EF_CUDA_ACCELERATORS EF_CUDA_SM90 EF_CUDA_VIRTUAL_SM(EF_CUDA_SM90)"
	.elftype	@"ET_EXEC"


//--------------------- .nv.info                  --------------------------
	.section	.nv.info,"",@"SHT_CUDA_INFO"
	.align	4


	//----- nvinfo : EIATTR_REGCOUNT
	.align		4
        /*0000*/ 	.byte	0x04, 0x2f
        /*0002*/ 	.short	(.L_3 - .L_2)
	.align		4
.L_2:
        /*0004*/ 	.word	index@(triton_poi_fused__native_batch_norm_legit_no_training_relu_threshold_backward_26)
        /*0008*/ 	.word	0x0000001e


	//----- nvinfo : EIATTR_MIN_STACK_SIZE
	.align		4
.L_3:
        /*000c*/ 	.byte	0x04, 0x12
        /*000e*/ 	.short	(.L_5 - .L_4)
	.align		4
.L_4:
        /*0010*/ 	.word	index@(triton_poi_fused__native_batch_norm_legit_no_training_relu_threshold_backward_26)
        /*0014*/ 	.word	0x00000000


	//----- nvinfo : EIATTR_FRAME_SIZE
	.align		4
.L_5:
        /*0018*/ 	.byte	0x04, 0x11
        /*001a*/ 	.short	(.L_7 - .L_6)
	.align		4
.L_6:
        /*001c*/ 	.word	index@(triton_poi_fused__native_batch_norm_legit_no_training_relu_threshold_backward_26)
        /*0020*/ 	.word	0x00000000


	//----- nvinfo : EIATTR_MIN_STACK_SIZE
	.align		4
.L_7:
        /*0024*/ 	.byte	0x04, 0x12
        /*0026*/ 	.short	(.L_9 - .L_8)
	.align		4
.L_8:
        /*0028*/ 	.word	index@(triton_poi_fused__native_batch_norm_legit_no_training_relu_threshold_backward_26)
        /*002c*/ 	.word	0x00000000
.L_9:


//--------------------- .nv.info.triton_poi_fused__native_batch_norm_legit_no_training_relu_threshold_backward_26 --------------------------
	.section	.nv.info.triton_poi_fused__native_batch_norm_legit_no_training_relu_threshold_backward_26,"",@"SHT_CUDA_INFO"
	.sectionflags	@""
	.align	4


	//----- nvinfo : EIATTR_CUDA_API_VERSION
	.align		4
        /*0000*/ 	.byte	0x04, 0x37
        /*0002*/ 	.short	(.L_11 - .L_10)
.L_10:
        /*0004*/ 	.word	0x0000007c


	//----- nvinfo : EIATTR_KPARAM_INFO
	.align		4
.L_11:
        /*0008*/ 	.byte	0x04, 0x17
        /*000a*/ 	.short	(.L_13 - .L_12)
.L_12:
        /*000c*/ 	.word	0x00000000
        /*0010*/ 	.short	0x0008
        /*0012*/ 	.short	0x003c
        /*0014*/ 	.byte	0x00, 0xf0, 0x11, 0x00


	//----- nvinfo : EIATTR_KPARAM_INFO
	.align		4
.L_13:
        /*0018*/ 	.byte	0x04, 0x17
        /*001a*/ 	.short	(.L_15 - .L_14)
.L_14:
        /*001c*/ 	.word	0x00000000
        /*0020*/ 	.short	0x0007
        /*0022*/ 	.short	0x0038
        /*0024*/ 	.byte	0x00, 0xf0, 0x11, 0x00


	//----- nvinfo : EIATTR_KPARAM_INFO
	.align		4
.L_15:
        /*0028*/ 	.byte	0x04, 0x17
        /*002a*/ 	.short	(.L_17 - .L_16)
.L_16:
        /*002c*/ 	.word	0x00000000
        /*0030*/ 	.short	0x0006
        /*0032*/ 	.short	0x0030
        /*0034*/ 	.byte	0x00, 0xf4, 0x21, 0x00


	//----- nvinfo : EIATTR_KPARAM_INFO
	.align		4
.L_17:
        /*0038*/ 	.byte	0x04, 0x17
        /*003a*/ 	.short	(.L_19 - .L_18)
.L_18:
        /*003c*/ 	.word	0x00000000
        /*0040*/ 	.short	0x0005
        /*0042*/ 	.short	0x0028
        /*0044*/ 	.byte	0x00, 0xf4, 0x21, 0x00


	//----- nvinfo : EIATTR_KPARAM_INFO
	.align		4
.L_19:
        /*0048*/ 	.byte	0x04, 0x17
        /*004a*/ 	.short	(.L_21 - .L_20)
.L_20:
        /*004c*/ 	.word	0x00000000
        /*0050*/ 	.short	0x0004
        /*0052*/ 	.short	0x0020
        /*0054*/ 	.byte	0x00, 0xf4, 0x21, 0x00


	//----- nvinfo : EIATTR_KPARAM_INFO
	.align		4
.L_21:
        /*0058*/ 	.byte	0x04, 0x17
        /*005a*/ 	.short	(.L_23 - .L_22)
.L_22:
        /*005c*/ 	.word	0x00000000
        /*0060*/ 	.short	0x0003
        /*0062*/ 	.short	0x0018
        /*0064*/ 	.byte	0x00, 0xf4, 0x21, 0x00


	//----- nvinfo : EIATTR_KPARAM_INFO
	.align		4
.L_23:
        /*0068*/ 	.byte	0x04, 0x17
        /*006a*/ 	.short	(.L_25 - .L_24)
.L_24:
        /*006c*/ 	.word	0x00000000
        /*0070*/ 	.short	0x0002
        /*0072*/ 	.short	0x0010
        /*0074*/ 	.byte	0x00, 0xf4, 0x21, 0x00


	//----- nvinfo : EIATTR_KPARAM_INFO
	.align		4
.L_25:
        /*0078*/ 	.byte	0x04, 0x17
        /*007a*/ 	.short	(.L_27 - .L_26)
.L_26:
        /*007c*/ 	.word	0x00000000
        /*0080*/ 	.short	0x0001
        /*0082*/ 	.short	0x0008
        /*0084*/ 	.byte	0x00, 0xf4, 0x21, 0x00


	//----- nvinfo : EIATTR_KPARAM_INFO
	.align		4
.L_27:
        /*0088*/ 	.byte	0x04, 0x17
        /*008a*/ 	.short	(.L_29 - .L_28)
.L_28:
        /*008c*/ 	.word	0x00000000
        /*0090*/ 	.short	0x0000
        /*0092*/ 	.short	0x0000
        /*0094*/ 	.byte	0x00, 0xf4, 0x21, 0x00


	//----- nvinfo : EIATTR_SPARSE_MMA_MASK
	.align		4
.L_29:
        /*0098*/ 	.byte	0x03, 0x50
        /*009a*/ 	.short	0x0000


	//----- nvinfo : EIATTR_MAXREG_COUNT
	.align		4
        /*009c*/ 	.byte	0x03, 0x1b
        /*009e*/ 	.short	0x00ff


	//----- nvinfo : EIATTR_EXIT_INSTR_OFFSETS
	.align		4
        /*00a0*/ 	.byte	0x04, 0x1c
        /*00a2*/ 	.short	(.L_31 - .L_30)


	//   ....[0]....
.L_30:
        /*00a4*/ 	.word	0x00000950


	//   ....[1]....
        /*00a8*/ 	.word	0x00000970


	//----- nvinfo : EIATTR_REQNTID
	.align		4
.L_31:
        /*00ac*/ 	.byte	0x04, 0x10
        /*00ae*/ 	.short	(.L_33 - .L_32)
.L_32:
        /*00b0*/ 	.word	0x00000080
        /*00b4*/ 	.word	0x00000001
        /*00b8*/ 	.word	0x00000001


	//----- nvinfo : EIATTR_CBANK_PARAM_SIZE
	.align		4
.L_33:
        /*00bc*/ 	.byte	0x03, 0x19
        /*00be*/ 	.short	0x0040


	//----- nvinfo : EIATTR_PARAM_CBANK
	.align		4
        /*00c0*/ 	.byte	0x04, 0x0a
        /*00c2*/ 	.short	(.L_35 - .L_34)
	.align		4
.L_34:
        /*00c4*/ 	.word	index@(.nv.constant0.triton_poi_fused__native_batch_norm_legit_no_training_relu_threshold_backward_26)
        /*00c8*/ 	.short	0x0210
        /*00ca*/ 	.short	0x0040


	//----- nvinfo : EIATTR_SW_WAR
	.align		4
.L_35:
        /*00cc*/ 	.byte	0x04, 0x36
        /*00ce*/ 	.short	(.L_37 - .L_36)
.L_36:
        /*00d0*/ 	.word	0x00000008
.L_37:


//--------------------- .nv.callgraph             --------------------------
	.section	.nv.callgraph,"",@"SHT_CUDA_CALLGRAPH"
	.align	4
	.sectionentsize	8
	.align		4
        /*0000*/ 	.word	0x00000000
	.align		4
        /*0004*/ 	.word	0xffffffff
	.align		4
        /*0008*/ 	.word	0x00000000
	.align		4
        /*000c*/ 	.word	0xfffffffe
	.align		4
        /*0010*/ 	.word	0x00000000
	.align		4
        /*0014*/ 	.word	0xfffffffd
	.align		4
        /*0018*/ 	.word	0x00000000
	.align		4
        /*001c*/ 	.word	0xfffffffc


//--------------------- .nv.constant4             --------------------------
	.section	.nv.constant4,"a",@progbits
	.align	8
	.align		8
.nv.constant4:
        /*0000*/ 	.dword	_$_str
	.align		8
        /*0008*/ 	.dword	_$_str_$_2


//--------------------- .text.triton_poi_fused__native_batch_norm_legit_no_training_relu_threshold_backward_26 --------------------------
	.section	.text.triton_poi_fused__native_batch_norm_legit_no_training_relu_threshold_backward_26,"ax",@progbits
	.sectionflags	@"SHF_BARRIERS=1"
	.align	128
        .global         triton_poi_fused__native_batch_norm_legit_no_training_relu_threshold_backward_26
        .type           triton_poi_fused__native_batch_norm_legit_no_training_relu_threshold_backward_26,@function
        .size           triton_poi_fused__native_batch_norm_legit_no_training_relu_threshold_backward_26,(.L_x_1 - triton_poi_fused__native_batch_norm_legit_no_training_relu_threshold_backward_26)
        .other          triton_poi_fused__native_batch_norm_legit_no_training_relu_threshold_backward_26,@"STO_CUDA_ENTRY STV_DEFAULT"
triton_poi_fused__native_batch_norm_legit_no_training_relu_threshold_backward_26:
.text.triton_poi_fused__native_batch_norm_legit_no_training_relu_threshold_backward_26:
[----:B------:R-:W0:Y:S01]  /*0000*/  LDC R1, c[0x0][0x28] ;  /* 0x00000a00ff017b82 */ /* 0x000e220000000800 */
[----:B------:R-:W1:Y:S07]  /*0010*/  S2R R0, SR_TID.X ;  /* 0x0000000000007919 */ /* 0x000e6e0000002100 */
[----:B------:R-:W2:Y:S01]  /*0020*/  LDC.64 R4, c[0x0][0x220] ;  /* 0x00008800ff047b82 */ /* 0x000ea20000000a00 */
[----:B------:R-:W-:Y:S01]  /*0030*/  ULDC.64 UR6, c[0x0][0x208] ;  /* 0x0000820000067ab9 */ /* 0x000fe20000000a00 */
[----:B------:R-:W3:Y:S01]  /*0040*/  S2R R6, SR_CTAID.Y ;  /* 0x0000000000067919 */ /* 0x000ee20000002600 */
[----:B------:R-:W4:Y:S05]  /*0050*/  S2R R24, SR_CTAID.X ;  /* 0x0000000000187919 */ /* 0x000f2a0000002500 */
[----:B------:R-:W5:Y:S08]  /*0060*/  LDC.64 R14, c[0x0][0x218] ;  /* 0x00008600ff0e7b82 */ /* 0x000f700000000a00 */
[----:B------:R-:W4:Y:S01]  /*0070*/  LDC.64 R12, c[0x0][0x210] ;  /* 0x00008400ff0c7b82 */ /* 0x000f220000000a00 */
[----:B------:R-:W-:-:S07]  /*0080*/  CS2R R10, SRZ ;  /* 0x00000000000a7805 */ /* 0x000fce000001ff00 */
[----:B------:R-:W5:Y:S01]  /*0090*/  LDC.64 R16, c[0x0][0x228] ;  /* 0x00008a00ff107b82 */ /* 0x000f620000000a00 */
[----:B-1----:R-:W-:-:S07]  /*00a0*/  IMAD.SHL.U32 R2, R0, 0x4, RZ ;  /* 0x0000000400027824 */ /* 0x002fce00078e00ff */
[----:B------:R-:W1:Y:S01]  /*00b0*/  LDC.64 R18, c[0x0][0x230] ;  /* 0x00008c00ff127b82 */ /* 0x000e620000000a00 */
[----:B---3--:R-:W-:Y:S01]  /*00c0*/  IMAD.SHL.U32 R3, R6, 0x200, RZ ;  /* 0x0000020006037824 */ /* 0x008fe200078e00ff */
[----:B------:R-:W-:Y:S02]  /*00d0*/  SHF.R.S32.HI R6, RZ, 0x16, R6 ;  /* 0x00000016ff067819 */ /* 0x000fe40000011406 */
[----:B------:R-:W-:Y:S02]  /*00e0*/  LOP3.LUT R2, R2, 0x1fc, RZ, 0xc0, !PT ;  /* 0x000001fc02027812 */ /* 0x000fe400078ec0ff */
[----:B------:R-:W-:Y:S02]  /*00f0*/  SGXT R6, R6, 0x1 ;  /* 0x000000010606781a */ /* 0x000fe40000000200 */
[----:B------:R-:W-:-:S04]  /*0100*/  LOP3.LUT R21, R3, R2, RZ, 0xfc, !PT ;  /* 0x0000000203157212 */ /* 0x000fc800078efcff */
[----:B------:R-:W-:-:S04]  /*0110*/  LEA.HI R8, R6, R21, RZ, 0x9 ;  /* 0x0000001506087211 */ /* 0x000fc800078f48ff */
[----:B------:R-:W-:-:S05]  /*0120*/  LOP3.LUT R6, R8, 0xfffffe00, RZ, 0xc0, !PT ;  /* 0xfffffe0008067812 */ /* 0x000fca00078ec0ff */
[----:B------:R-:W-:-:S04]  /*0130*/  IMAD.IADD R21, R21, 0x1, -R6 ;  /* 0x0000000115157824 */ /* 0x000fc800078e0a06 */
[----:B--2---:R-:W-:-:S06]  /*0140*/  IMAD.WIDE R4, R21, 0x4, R4 ;  /* 0x0000000415047825 */ /* 0x004fcc00078e0204 */
[----:B------:R-:W2:Y:S01]  /*0150*/  LDG.E.EL.128 R4, desc[UR6][R4.64] ;  /* 0x0000000604047981 */ /* 0x000ea2000c2e1d00 */
[----:B------:R-:W-:Y:S01]  /*0160*/  IMAD.SHL.U32 R8, R8, 0x20, RZ ;  /* 0x0000002008087824 */ /* 0x000fe200078e00ff */
[C---:B----4-:R-:W-:Y:S01]  /*0170*/  ISETP.GE.AND P0, PT, R24.reuse, 0x20, PT ;  /* 0x000000201800780c */ /* 0x050fe20003f06270 */
[----:B------:R-:W-:Y:S02]  /*0180*/  IMAD R25, R24, 0x200, R21 ;  /* 0x0000020018197824 */ /* 0x000fe400078e0215 */
[----:B-----5:R-:W-:Y:S01]  /*0190*/  IMAD.WIDE R14, R21, 0x4, R14 ;  /* 0x00000004150e7825 */ /* 0x020fe200078e020e */
[----:B------:R-:W-:-:S05]  /*01a0*/  LOP3.LUT R8, R8, 0xffffc000, RZ, 0xc0, !PT ;  /* 0xffffc00008087812 */ /* 0x000fca00078ec0ff */
[----:B------:R-:W-:Y:S01]  /*01b0*/  IMAD.IADD R25, R25, 0x1, R8 ;  /* 0x0000000119197824 */ /* 0x000fe200078e0208 */
[----:B------:R-:W-:-:S03]  /*01c0*/  CS2R R8, SRZ ;  /* 0x0000000000087805 */ /* 0x000fc6000001ff00 */
[----:B0-----:R-:W-:Y:S02]  /*01d0*/  IMAD.WIDE R26, R25, 0x4, R12 ;  /* 0x00000004191a7825 */ /* 0x001fe400078e020c */
[----:B------:R-:W3:Y:S04]  /*01e0*/  LDG.E.EL.128 R12, desc[UR6][R14.64] ;  /* 0x000000060e0c7981 */ /* 0x000ee8000c2e1d00 */
[----:B------:R0:W3:Y:S01]  /*01f0*/  @!P0 LDG.E.EL.128 R8, desc[UR6][R26.64] ;  /* 0x000000061a088981 */ /* 0x0000e2000c2e1d00 */
[----:B------:R-:W-:-:S04]  /*0200*/  IMAD.WIDE R16, R21, 0x4, R16 ;  /* 0x0000000415107825 */ /* 0x000fc800078e0210 */
[----:B-1----:R-:W-:Y:S02]  /*0210*/  IMAD.WIDE R20, R21, 0x4, R18 ;  /* 0x0000000415147825 */ /* 0x002fe400078e0212 */
[----:B------:R-:W4:Y:S04]  /*0220*/  LDG.E.EL.128 R16, desc[UR6][R16.64] ;  /* 0x0000000610107981 */ /* 0x000f28000c2e1d00 */
[----:B------:R-:W4:Y:S01]  /*0230*/  LDG.E.EL.128 R20, desc[UR6][R20.64] ;  /* 0x0000000614147981 */ /* 0x000f22000c2e1d00 */
[----:B0-----:R-:W-:Y:S01]  /*0240*/  IMAD.MOV.U32 R26, RZ, RZ, 0x3e800000 ;  /* 0x3e800000ff1a7424 */ /* 0x001fe200078e00ff */
[----:B------:R-:W0:Y:S01]  /*0250*/  S2UR UR5, SR_CgaCtaId ;  /* 0x00000000000579c3 */ /* 0x000e220000008800 */
[----:B------:R-:W-:Y:S02]  /*0260*/  UMOV UR4, 0x400 ;  /* 0x0000040000047882 */ /* 0x000fe40000000000 */
[----:B0-----:R-:W-:Y:S01]  /*0270*/  UPRMT UR4, UR5, 0x654, UR4 ;  /* 0x0000065405047896 */ /* 0x001fe20008000004 */
[----:B--2---:R-:W-:Y:S01]  /*0280*/  FADD R4, R4, 9.9999997473787516356e-06 ;  /* 0x3727c5ac04047421 */ /* 0x004fe20000000000 */
[----:B------:R-:W-:Y:S01]  /*0290*/  FADD R5, R5, 9.9999997473787516356e-06 ;  /* 0x3727c5ac05057421 */ /* 0x000fe20000000000 */
[----:B------:R-:W-:Y:S01]  /*02a0*/  FADD R6, R6, 9.9999997473787516356e-06 ;  /* 0x3727c5ac06067421 */ /* 0x000fe20000000000 */
[----:B------:R-:W-:-:S03]  /*02b0*/  FADD R7, R7, 9.9999997473787516356e-06 ;  /* 0x3727c5ac07077421 */ /* 0x000fc60000000000 */
[----:B------:R-:W0:Y:S08]  /*02c0*/  MUFU.SQRT R4, R4 ;  /* 0x0000000400047308 */ /* 0x000e300000002000 */
[----:B------:R-:W1:Y:S01]  /*02d0*/  MUFU.SQRT R5, R5 ;  /* 0x0000000500057308 */ /* 0x000e620000002000 */
[----:B0-----:R-:W-:-:S07]  /*02e0*/  FSETP.GT.AND P6, PT, R4, 8.50705917302346158658e+37, PT ;  /* 0x7e8000000400780b */ /* 0x001fce0003fc4000 */
[----:B------:R-:W0:Y:S01]  /*02f0*/  MUFU.SQRT R6, R6 ;  /* 0x0000000600067308 */ /* 0x000e220000002000 */
[----:B------:R-:W-:Y:S01]  /*0300*/  FSETP.GEU.AND P1, PT, R4, 1.175494350822287508e-38, PT ;  /* 0x008000000400780b */ /* 0x000fe20003f2e000 */
[----:B---3--:R-:W-:Y:S01]  /*0310*/  FADD R11, -R15, R11 ;  /* 0x0000000b0f0b7221 */ /* 0x008fe20000000100 */
[----:B------:R-:W-:Y:S01]  /*0320*/  FSEL R15, R26, 1, P6 ;  /* 0x3f8000001a0f7808 */ /* 0x000fe20003000000 */
[----:B------:R-:W-:Y:S01]  /*0330*/  FADD R9, -R13, R9 ;  /* 0x000000090d097221 */ /* 0x000fe20000000100 */
[----:B------:R-:W-:Y:S01]  /*0340*/  FADD R8, -R12, R8 ;  /* 0x000000080c087221 */ /* 0x000fe20000000100 */
[----:B------:R-:W-:Y:S01]  /*0350*/  FADD R10, -R14, R10 ;  /* 0x0000000a0e0a7221 */ /* 0x000fe20000000100 */
[C---:B-1----:R-:W-:Y:S01]  /*0360*/  FSETP.GT.AND P2, PT, R5.reuse, 8.50705917302346158658e+37, PT ;  /* 0x7e8000000500780b */ /* 0x042fe20003f44000 */
[----:B------:R-:W1:Y:S01]  /*0370*/  MUFU.SQRT R7, R7 ;  /* 0x0000000700077308 */ /* 0x000e620000002000 */
[----:B------:R-:W-:Y:S02]  /*0380*/  FSETP.GEU.AND P3, PT, R5, 1.175494350822287508e-38, PT ;  /* 0x008000000500780b */ /* 0x000fe40003f6e000 */
[----:B------:R-:W-:Y:S01]  /*0390*/  FSEL R12, R26, 1, P2 ;  /* 0x3f8000001a0c7808 */ /* 0x000fe20001000000 */
[----:B------:R-:W-:-:S02]  /*03a0*/  @P6 FMUL R4, R4, 0.25 ;  /* 0x3e80000004046820 */ /* 0x000fc40000400000 */
[----:B------:R-:W-:Y:S01]  /*03b0*/  @!P1 FMUL R15, R15, 16777216 ;  /* 0x4b8000000f0f9820 */ /* 0x000fe20000400000 */
[----:B0-----:R-:W-:Y:S01]  /*03c0*/  FSETP.GT.AND P4, PT, R6, 8.50705917302346158658e+37, PT ;  /* 0x7e8000000600780b */ /* 0x001fe20003f84000 */
[----:B------:R-:W-:Y:S01]  /*03d0*/  @!P1 FMUL R4, R4, 16777216 ;  /* 0x4b80000004049820 */ /* 0x000fe20000400000 */
[----:B------:R-:W-:Y:S02]  /*03e0*/  FSETP.GEU.AND P5, PT, R6, 1.175494350822287508e-38, PT ;  /* 0x008000000600780b */ /* 0x000fe40003fae000 */
[----:B------:R-:W-:Y:S01]  /*03f0*/  FSEL R13, R26, 1, P4 ;  /* 0x3f8000001a0d7808 */ /* 0x000fe20002000000 */
[----:B------:R-:W-:Y:S02]  /*0400*/  @P2 FMUL R5, R5, 0.25 ;  /* 0x3e80000005052820 */ /* 0x000fe40000400000 */
[----:B------:R-:W0:Y:S01]  /*0410*/  MUFU.RCP R4, R4 ;  /* 0x0000000400047308 */ /* 0x000e220000001000 */
[----:B-1----:R-:W-:Y:S01]  /*0420*/  FSETP.GT.AND P6, PT, R7, 8.50705917302346158658e+37, PT ;  /* 0x7e8000000700780b */ /* 0x002fe20003fc4000 */
[----:B------:R-:W-:Y:S01]  /*0430*/  @!P3 FMUL R5, R5, 16777216 ;  /* 0x4b8000000505b820 */ /* 0x000fe20000400000 */
[----:B------:R-:W-:Y:S01]  /*0440*/  FSETP.GEU.AND P1, PT, R7, 1.175494350822287508e-38, PT ;  /* 0x008000000700780b */ /* 0x000fe20003f2e000 */
[----:B------:R-:W-:Y:S01]  /*0450*/  @!P3 FMUL R12, R12, 16777216 ;  /* 0x4b8000000c0cb820 */ /* 0x000fe20000400000 */
[----:B------:R-:W-:Y:S01]  /*0460*/  FSEL R26, R26, 1, P6 ;  /* 0x3f8000001a1a7808 */ /* 0x000fe20003000000 */
[----:B------:R-:W-:-:S02]  /*0470*/  @P4 FMUL R6, R6, 0.25 ;  /* 0x3e80000006064820 */ /* 0x000fc40000400000 */
[----:B------:R-:W1:Y:S01]  /*0480*/  MUFU.RCP R5, R5 ;  /* 0x0000000500057308 */ /* 0x000e620000001000 */
[----:B------:R-:W-:Y:S01]  /*0490*/  @!P5 FMUL R13, R13, 16777216 ;  /* 0x4b8000000d0dd820 */ /* 0x000fe20000400000 */
[----:B------:R-:W-:-:S04]  /*04a0*/  @!P5 FMUL R6, R6, 16777216 ;  /* 0x4b8000000606d820 */ /* 0x000fc80000400000 */
[----:B------:R-:W-:Y:S01]  /*04b0*/  @P6 FMUL R7, R7, 0.25 ;  /* 0x3e80000007076820 */ /* 0x000fe20000400000 */
[----:B0-----:R-:W-:Y:S01]  /*04c0*/  FMUL R15, R4, R15 ;  /* 0x0000000f040f7220 */ /* 0x001fe20000400000 */
[----:B------:R-:W0:Y:S01]  /*04d0*/  MUFU.RCP R6, R6 ;  /* 0x0000000600067308 */ /* 0x000e220000001000 */
[----:B------:R-:W-:Y:S01]  /*04e0*/  @!P1 FMUL R26, R26, 16777216 ;  /* 0x4b8000001a1a9820 */ /* 0x000fe20000400000 */
[----:B------:R-:W-:Y:S01]  /*04f0*/  @!P1 FMUL R7, R7, 16777216 ;  /* 0x4b80000007079820 */ /* 0x000fe20000400000 */
[----:B------:R-:W-:Y:S01]  /*0500*/  FMUL R15, R15, R8 ;  /* 0x000000080f0f7220 */ /* 0x000fe20000400000 */
[----:B-1----:R-:W-:-:S04]  /*0510*/  FMUL R12, R5, R12 ;  /* 0x0000000c050c7220 */ /* 0x002fc80000400000 */
[----:B------:R-:W1:Y:S01]  /*0520*/  MUFU.RCP R7, R7 ;  /* 0x0000000700077308 */ /* 0x000e620000001000 */
[----:B----4-:R-:W-:Y:S01]  /*0530*/  FFMA R15, R16, R15, R20 ;  /* 0x0000000f100f7223 */ /* 0x010fe20000000014 */
[----:B------:R-:W-:-:S04]  /*0540*/  FMUL R12, R12, R9 ;  /* 0x000000090c0c7220 */ /* 0x000fc80000400000 */
[----:B------:R-:W-:Y:S01]  /*0550*/  FSETP.GEU.AND P1, PT, R15, RZ, PT ;  /* 0x000000ff0f00720b */ /* 0x000fe20003f2e000 */
[----:B0-----:R-:W-:Y:S01]  /*0560*/  FMUL R13, R6, R13 ;  /* 0x0000000d060d7220 */ /* 0x001fe20000400000 */
[----:B------:R-:W-:Y:S02]  /*0570*/  FFMA R12, R17, R12, R21 ;  /* 0x0000000c110c7223 */ /* 0x000fe40000000015 */
[----:B------:R-:W-:Y:S01]  /*0580*/  FSEL R20, R15, RZ, P1 ;  /* 0x000000ff0f147208 */ /* 0x000fe20000800000 */
[----:B------:R-:W-:Y:S01]  /*0590*/  FMUL R13, R13, R10 ;  /* 0x0000000a0d0d7220 */ /* 0x000fe20000400000 */
[----:B------:R-:W-:Y:S02]  /*05a0*/  LOP3.LUT R10, R0, 0x7f, RZ, 0xc0, !PT ;  /* 0x0000007f000a7812 */ /* 0x000fe400078ec0ff */
[----:B------:R-:W-:Y:S01]  /*05b0*/  FSETP.GEU.AND P2, PT, R12, RZ, PT ;  /* 0x000000ff0c00720b */ /* 0x000fe20003f4e000 */
[----:B-1----:R-:W-:Y:S01]  /*05c0*/  FMUL R26, R7, R26 ;  /* 0x0000001a071a7220 */ /* 0x002fe20000400000 */
[----:B------:R-:W-:Y:S01]  /*05d0*/  FFMA R13, R18, R13, R22 ;  /* 0x0000000d120d7223 */ /* 0x000fe20000000016 */
[----:B------:R-:W-:-:S02]  /*05e0*/  LEA R7, R2, UR4, 0x3 ;  /* 0x0000000402077c11 */ /* 0x000fc4000f8e18ff */
[----:B------:R-:W-:Y:S01]  /*05f0*/  FMUL R26, R26, R11 ;  /* 0x0000000b1a1a7220 */ /* 0x000fe20000400000 */
[----:B------:R-:W-:Y:S02]  /*0600*/  FSEL R18, R12, RZ, P2 ;  /* 0x000000ff0c127208 */ /* 0x000fe40001000000 */
[----:B------:R-:W-:Y:S01]  /*0610*/  FSETP.GEU.AND P3, PT, R13, RZ, PT ;  /* 0x000000ff0d00720b */ /* 0x000fe20003f6e000 */
[----:B------:R-:W-:Y:S01]  /*0620*/  FFMA R19, R19, R26, R23 ;  /* 0x0000001a13137223 */ /* 0x000fe20000000017 */
[----:B------:R-:W-:Y:S01]  /*0630*/  STS [R7], R20 ;  /* 0x0000001407007388 */ /* 0x000fe20000000800 */
[----:B------:R-:W-:Y:S02]  /*0640*/  LOP3.LUT R5, R10, 0x80, RZ, 0xfc, !PT ;  /* 0x000000800a057812 */ /* 0x000fe400078efcff */
[----:B------:R-:W-:Y:S01]  /*0650*/  FSEL R16, R13, RZ, P3 ;  /* 0x000000ff0d107208 */ /* 0x000fe20001800000 */
[----:B------:R-:W-:Y:S01]  /*0660*/  STS [R7+0x8], R18 ;  /* 0x0000081207007388 */ /* 0x000fe20000000800 */
[----:B------:R-:W-:-:S02]  /*0670*/  FSETP.GEU.AND P4, PT, R19, RZ, PT ;  /* 0x000000ff1300720b */ /* 0x000fc40003f8e000 */
[C---:B------:R-:W-:Y:S01]  /*0680*/  LOP3.LUT R4, R10.reuse, 0x100, RZ, 0xfc, !PT ;  /* 0x000001000a047812 */ /* 0x040fe200078efcff */
[----:B------:R-:W-:Y:S01]  /*0690*/  STS [R7+0x10], R16 ;  /* 0x0000101007007388 */ /* 0x000fe20000000800 */
[----:B------:R-:W-:Y:S02]  /*06a0*/  FSEL R14, R19, RZ, P4 ;  /* 0x000000ff130e7208 */ /* 0x000fe40002000000 */
[C---:B------:R-:W-:Y:S02]  /*06b0*/  LOP3.LUT R2, R10.reuse, 0x180, RZ, 0xfc, !PT ;  /* 0x000001800a027812 */ /* 0x040fe400078efcff */
[----:B------:R-:W-:Y:S01]  /*06c0*/  LEA R12, R10, UR4, 0x3 ;  /* 0x000000040a0c7c11 */ /* 0x000fe2000f8e18ff */
[----:B------:R0:W-:Y:S01]  /*06d0*/  STS [R7+0x18], R14 ;  /* 0x0000180e07007388 */ /* 0x0001e20000000800 */
[----:B------:R-:W-:Y:S02]  /*06e0*/  LEA R6, R5, UR4, 0x3 ;  /* 0x0000000405067c11 */ /* 0x000fe4000f8e18ff */
[----:B------:R-:W-:Y:S01]  /*06f0*/  LEA R13, R4, UR4, 0x3 ;  /* 0x00000004040d7c11 */ /* 0x000fe2000f8e18ff */
[----:B------:R-:W-:Y:S01]  /*0700*/  BAR.SYNC.DEFER_BLOCKING 0x0 ;  /* 0x0000000000007b1d */ /* 0x000fe20000010000 */
[----:B------:R-:W-:-:S02]  /*0710*/  LEA R8, R2, UR4, 0x3 ;  /* 0x0000000402087c11 */ /* 0x000fc4000f8e18ff */
[----:B------:R-:W-:Y:S02]  /*0720*/  FSETP.GTU.AND P1, PT, R20, RZ, PT ;  /* 0x000000ff1400720b */ /* 0x000fe40003f2c000 */
[----:B------:R-:W-:-:S03]  /*0730*/  FSETP.GTU.AND P2, PT, R18, RZ, PT ;  /* 0x000000ff1200720b */ /* 0x000fc60003f4c000 */
[----:B------:R-:W1:Y:S01]  /*0740*/  LDC.64 R4, c[0x0][0x238] ;  /* 0x00008e00ff047b82 */ /* 0x000e620000000a00 */
[----:B------:R-:W-:Y:S01]  /*0750*/  FSETP.GTU.AND P4, PT, R14, RZ, PT ;  /* 0x000000ff0e00720b */ /* 0x000fe20003f8c000 */
[----:B------:R-:W-:Y:S01]  /*0760*/  ULDC.64 UR4, c[0x0][0x240] ;  /* 0x0000900000047ab9 */ /* 0x000fe20000000a00 */
[----:B------:R-:W-:Y:S02]  /*0770*/  FSETP.GTU.AND P3, PT, R16, RZ, PT ;  /* 0x000000ff1000720b */ /* 0x000fe40003f6c000 */
[----:B------:R-:W-:Y:S02]  /*0780*/  LOP3.LUT R11, R3, 0x100, R10, 0xfe, !PT ;  /* 0x00000100030b7812 */ /* 0x000fe400078efe0a */
[----:B------:R-:W-:Y:S02]  /*0790*/  LOP3.LUT R9, R3, 0x180, R10, 0xfe, !PT ;  /* 0x0000018003097812 */ /* 0x000fe400078efe0a */
[----:B------:R-:W-:Y:S02]  /*07a0*/  SEL R15, RZ, 0x1, P3 ;  /* 0x00000001ff0f7807 */ /* 0x000fe40001800000 */
[----:B0-----:R-:W-:Y:S01]  /*07b0*/  SEL R14, RZ, 0x1, P2 ;  /* 0x00000001ff0e7807 */ /* 0x001fe20001000000 */
[----:B------:R-:W-:Y:S01]  /*07c0*/  IMAD R9, R9, 0x20, R24 ;  /* 0x0000002009097824 */ /* 0x000fe200078e0218 */
[----:B------:R-:W-:-:S02]  /*07d0*/  SEL R17, RZ, 0x1, P1 ;  /* 0x00000001ff117807 */ /* 0x000fc40000800000 */
[----:B------:R-:W-:Y:S02]  /*07e0*/  IADD3 R16, P1, R25, UR4, RZ ;  /* 0x0000000419107c10 */ /* 0x000fe4000ff3e0ff */
[----:B------:R-:W-:Y:S01]  /*07f0*/  PRMT R17, R17, 0x3340, R14 ;  /* 0x0000334011117816 */ /* 0x000fe2000000000e */
[----:B------:R0:W2:Y:S04]  /*0800*/  LDS R2, [R12] ;  /* 0x000000000c027984 */ /* 0x0000a80000000800 */
[----:B------:R-:W3:Y:S04]  /*0810*/  LDS R6, [R6] ;  /* 0x0000000006067984 */ /* 0x000ee80000000800 */
[----:B------:R4:W5:Y:S01]  /*0820*/  LDS R7, [R13] ;  /* 0x000000000d077984 */ /* 0x0009620000000800 */
[----:B0-----:R-:W-:-:S03]  /*0830*/  SEL R12, RZ, 0x1, P4 ;  /* 0x00000001ff0c7807 */ /* 0x001fc60002000000 */
[----:B------:R-:W0:Y:S01]  /*0840*/  LDS R8, [R8] ;  /* 0x0000000008087984 */ /* 0x000e220000000800 */
[----:B------:R-:W-:Y:S01]  /*0850*/  PRMT R12, R15, 0x3340, R12 ;  /* 0x000033400f0c7816 */ /* 0x000fe2000000000c */
[----:B------:R-:W-:Y:S01]  /*0860*/  IMAD R15, R11, 0x20, R24 ;  /* 0x000000200b0f7824 */ /* 0x000fe200078e0218 */
[----:B----4-:R-:W-:Y:S02]  /*0870*/  LOP3.LUT R13, R3, 0x80, R10, 0xfe, !PT ;  /* 0x00000080030d7812 */ /* 0x010fe400078efe0a */
[----:B------:R-:W-:Y:S01]  /*0880*/  LOP3.LUT R3, R3, 0x7f, R0, 0xf8, !PT ;  /* 0x0000007f03037812 */ /* 0x000fe200078ef800 */
[----:B-1----:R-:W-:Y:S01]  /*0890*/  IMAD.WIDE R14, R15, 0x4, R4 ;  /* 0x000000040f0e7825 */ /* 0x002fe200078e0204 */
[----:B------:R-:W-:Y:S02]  /*08a0*/  PRMT R19, R17, 0x5410, R12 ;  /* 0x0000541011137816 */ /* 0x000fe4000000000c */
[----:B------:R-:W-:Y:S01]  /*08b0*/  LEA.HI.X.SX32 R17, R25, UR5, 0x1, P1 ;  /* 0x0000000519117c11 */ /* 0x000fe200088f0eff */
[----:B------:R-:W-:-:S02]  /*08c0*/  IMAD R3, R3, 0x20, R24 ;  /* 0x0000002003037824 */ /* 0x000fc400078e0218 */
[----:B------:R-:W-:Y:S02]  /*08d0*/  IMAD R13, R13, 0x20, R24 ;  /* 0x000000200d0d7824 */ /* 0x000fe400078e0218 */
[----:B------:R-:W-:-:S04]  /*08e0*/  IMAD.WIDE R10, R3, 0x4, R4 ;  /* 0x00000004030a7825 */ /* 0x000fc800078e0204 */
[----:B------:R-:W-:-:S04]  /*08f0*/  IMAD.WIDE R12, R13, 0x4, R4 ;  /* 0x000000040d0c7825 */ /* 0x000fc800078e0204 */
[----:B------:R-:W-:Y:S01]  /*0900*/  IMAD.WIDE R4, R9, 0x4, R4 ;  /* 0x0000000409047825 */ /* 0x000fe200078e0204 */
[----:B--2---:R1:W-:Y:S04]  /*0910*/  @!P0 STG.E desc[UR6][R10.64], R2 ;  /* 0x000000020a008986 */ /* 0x0043e8000c101906 */
[----:B---3--:R1:W-:Y:S04]  /*0920*/  @!P0 STG.E desc[UR6][R12.64], R6 ;  /* 0x000000060c008986 */ /* 0x0083e8000c101906 */
[----:B-----5:R1:W-:Y:S04]  /*0930*/  @!P0 STG.E desc[UR6][R14.64], R7 ;  /* 0x000000070e008986 */ /* 0x0203e8000c101906 */
[----:B0-----:R1:W-:Y:S01]  /*0940*/  @!P0 STG.E desc[UR6][R4.64], R8 ;  /* 0x0000000804008986 */ /* 0x0013e2000c101906 */
[----:B------:R-:W-:Y:S05]  /*0950*/  @P0 EXIT ;  /* 0x000000000000094d */ /* 0x000fea0003800000 */
[----:B------:R-:W-:Y:S01]  /*0960*/  STG.E desc[UR6][R16.64], R19 ;  /* 0x0000001310007986 */ /* 0x000fe2000c101906 */
[----:B------:R-:W-:Y:S05]  /*0970*/  EXIT ;  /* 0x000000000000794d */ /* 0x000fea0003800000 */
.L_x_0:
[----:B------:R-:W-:-:S00]  /*0980*/  BRA `(.L_x_0) ;  /* 0xfffffffc00fc7947 */ /* 0x000fc0000383ffff */
[----:B------:R-:W-:-:S00]  /*0990*/  NOP ;  /* 0x0000000000007918 */ /* 0x000fc00000000000 */
        /* <DEDUP_REMOVED lines=14> */
.L_x_1:


//--------------------- .nv.global.init           --------------------------
	.section	.nv.global.init,"aw",@progbits
.nv.global.init:
	.type		_$_str,@object
	.size		_$_str,(_$_str_$_2 - _$_str)
_$_str:
        /*0000*/ 	.byte	0x5f, 0x5f, 0x43, 0x55, 0x44, 0x41, 0x5f, 0x46, 0x54, 0x5a, 0x00
	.type		_$_str_$_2,@object
	.size		_$_str_$_2,(.L_1 - _$_str_$_2)
_$_str_$_2:
        /*000b*/ 	.byte	0x5f, 0x5f, 0x43, 0x55, 0x44, 0x41, 0x5f, 0x50, 0x52, 0x45, 0x43, 0x5f, 0x53, 0x51, 0x52, 0x54
        /*001b*/ 	.byte	0x00
.L_1:


//--------------------- .nv.shared.triton_poi_fused__native_batch_norm_legit_no_training_relu_threshold_backward_26 --------------------------
	.section	.nv.shared.triton_poi_fused__native_batch_norm_legit_no_training_relu_threshold_backward_26,"aw",@nobits
	.sectionflags	@""
	.align	16
	.zero		1024


//--------------------- .nv.constant0.triton_poi_fused__native_batch_norm_legit_no_training_relu_threshold_backward_26 --------------------------
	.section	.nv.constant0.triton_poi_fused__native_batch_norm_legit_no_training_relu_threshold_backward_26,"a",@progbits
	.sectionflags	@""
	.align	4
.nv.constant0.triton_poi_fused__native_batch_norm_legit_no_training_relu_threshold_backward_26:
	.zero		592
